//
// Generated by NVIDIA NVVM Compiler
//
// Compiler Build ID: CL-36424714
// Cuda compilation tools, release 13.0, V13.0.88
// Based on NVVM 20.0.0
//

.version 9.0
.target sm_100
.address_size 64

	// .globl	_Z21cudaMultVectorsKerneliPfS_S_

.visible .entry _Z21cudaMultVectorsKerneliPfS_S_(
	.param .u32 _Z21cudaMultVectorsKerneliPfS_S__param_0,
	.param .u64 .ptr .align 1 _Z21cudaMultVectorsKerneliPfS_S__param_1,
	.param .u64 .ptr .align 1 _Z21cudaMultVectorsKerneliPfS_S__param_2,
	.param .u64 .ptr .align 1 _Z21cudaMultVectorsKerneliPfS_S__param_3
)
{
	.reg .pred 	%p<2>;
	.reg .b32 	%r<6>;
	.reg .b32 	%f<4>;
	.reg .b64 	%rd<11>;

	ld.param.u32 	%r2, [_Z21cudaMultVectorsKerneliPfS_S__param_0];
	ld.param.u64 	%rd1, [_Z21cudaMultVectorsKerneliPfS_S__param_1];
	ld.param.u64 	%rd2, [_Z21cudaMultVectorsKerneliPfS_S__param_2];
	ld.param.u64 	%rd3, [_Z21cudaMultVectorsKerneliPfS_S__param_3];
	mov.u32 	%r3, %ctaid.x;
	mov.u32 	%r4, %ntid.x;
	mov.u32 	%r5, %tid.x;
	mad.lo.s32 	%r1, %r3, %r4, %r5;
	setp.ge.s32 	%p1, %r1, %r2;
	@%p1 bra 	$L__BB0_2;
	cvta.to.global.u64 	%rd4, %rd1;
	cvta.to.global.u64 	%rd5, %rd2;
	cvta.to.global.u64 	%rd6, %rd3;
	mul.wide.s32 	%rd7, %r1, 4;
	add.s64 	%rd8, %rd4, %rd7;
	ld.global.f32 	%f1, [%rd8];
	add.s64 	%rd9, %rd5, %rd7;
	ld.global.f32 	%f2, [%rd9];
	mul.f32 	%f3, %f1, %f2;
	add.s64 	%rd10, %rd6, %rd7;
	st.global.f32 	[%rd10], %f3;
$L__BB0_2:
	ret;

}


// ===== COMPILED SASS (sm_100) =====

	.target	sm_100

	.elftype	@"ET_EXEC"


//--------------------- .note.nv.tkinfo           --------------------------
	.section	.note.nv.tkinfo,"",@"SHT_NOTE"
	.sectionflags	@"SHF_NOTE_NV_TKINFO"
	.tkinfo
        /*0018*/ 	.word	0x00000002
        /*0030*/ 	.string	""
        /*0030*/ 	.string	"ptxas"
        /*0030*/ 	.string	"Cuda compilation tools, release 13.0, V13.0.88"
        /*0030*/ 	.string	"Build cuda_13.0.r13.0/compiler.36424714_0"
        /*0030*/ 	.string	"-arch sm_100 -m 64 "



//--------------------- .note.nv.cuinfo           --------------------------
	.section	.note.nv.cuinfo,"",@"SHT_NOTE"
	.sectionflags	@"SHF_NOTE_NV_CUINFO"
        /*0018*/ 	.short	0x0002
        /*001a*/ 	.short	0x0064
        /*001c*/ 	.short	0x0082
	.zero		2


//--------------------- .nv.info                  --------------------------
	.section	.nv.info,"",@"SHT_CUDA_INFO"
	.align	4


	//----- nvinfo : EIATTR_REGCOUNT
	.align		4
        /*0000*/ 	.byte	0x04, 0x2f
        /*0002*/ 	.short	(.L_1 - .L_0)
	.align		4
.L_0:
        /*0004*/ 	.word	index@(_Z21cudaMultVectorsKerneliPfS_S_)
        /*0008*/ 	.word	0x0000000c


	//----- nvinfo : EIATTR_FRAME_SIZE
	.align		4
.L_1:
        /*000c*/ 	.byte	0x04, 0x11
        /*000e*/ 	.short	(.L_3 - .L_2)
	.align		4
.L_2:
        /*0010*/ 	.word	index@(_Z21cudaMultVectorsKerneliPfS_S_)
        /*0014*/ 	.word	0x00000000


	//----- nvinfo : EIATTR_MIN_STACK_SIZE
	.align		4
.L_3:
        /*0018*/ 	.byte	0x04, 0x12
        /*001a*/ 	.short	(.L_5 - .L_4)
	.align		4
.L_4:
        /*001c*/ 	.word	index@(_Z21cudaMultVectorsKerneliPfS_S_)
        /*0020*/ 	.word	0x00000000
.L_5:


//--------------------- .nv.compat                --------------------------
	.section	.nv.compat,"",@"SHT_CUDA_COMPAT_INFO"
	.align	4
        /*0000*/ 	.byte	0x02, 0x09, 0x00, 0x00, 0x02, 0x02, 0x01, 0x00, 0x02, 0x05, 0x05, 0x00, 0x03, 0x07, 0x01, 0x01
        /*0010*/ 	.byte	0x02, 0x03, 0x00, 0x00, 0x02, 0x06, 0x01, 0x00, 0x04, 0x0b, 0x08, 0x00, 0x09, 0x00, 0x00, 0x00
        /*0020*/ 	.byte	0x00, 0x00, 0x00, 0x00


//--------------------- .nv.info._Z21cudaMultVectorsKerneliPfS_S_ --------------------------
	.section	.nv.info._Z21cudaMultVectorsKerneliPfS_S_,"",@"SHT_CUDA_INFO"
	.sectionflags	@""
	.align	4


	//----- nvinfo : EIATTR_CUDA_API_VERSION
	.align		4
        /*0000*/ 	.byte	0x04, 0x37
        /*0002*/ 	.short	(.L_7 - .L_6)
.L_6:
        /*0004*/ 	.word	0x00000082


	//----- nvinfo : EIATTR_KPARAM_INFO
	.align		4
.L_7:
        /*0008*/ 	.byte	0x04, 0x17
        /*000a*/ 	.short	(.L_9 - .L_8)
.L_8:
        /*000c*/ 	.word	0x00000000
        /*0010*/ 	.short	0x0003
        /*0012*/ 	.short	0x0018
        /*0014*/ 	.byte	0x00, 0xf5, 0x21, 0x00


	//----- nvinfo : EIATTR_KPARAM_INFO
	.align		4
.L_9:
        /*0018*/ 	.byte	0x04, 0x17
        /*001a*/ 	.short	(.L_11 - .L_10)
.L_10:
        /*001c*/ 	.word	0x00000000
        /*0020*/ 	.short	0x0002
        /*0022*/ 	.short	0x0010
        /*0024*/ 	.byte	0x00, 0xf5, 0x21, 0x00


	//----- nvinfo : EIATTR_KPARAM_INFO
	.align		4
.L_11:
        /*0028*/ 	.byte	0x04, 0x17
        /*002a*/ 	.short	(.L_13 - .L_12)
.L_12:
        /*002c*/ 	.word	0x00000000
        /*0030*/ 	.short	0x0001
        /*0032*/ 	.short	0x0008
        /*0034*/ 	.byte	0x00, 0xf5, 0x21, 0x00


	//----- nvinfo : EIATTR_KPARAM_INFO
	.align		4
.L_13:
        /*0038*/ 	.byte	0x04, 0x17
        /*003a*/ 	.short	(.L_15 - .L_14)
.L_14:
        /*003c*/ 	.word	0x00000000
        /*0040*/ 	.short	0x0000
        /*0042*/ 	.short	0x0000
        /*0044*/ 	.byte	0x00, 0xf0, 0x11, 0x00


	//----- nvinfo : EIATTR_SPARSE_MMA_MASK
	.align		4
.L_15:
        /*0048*/ 	.byte	0x03, 0x50
        /*004a*/ 	.short	0x0000


	//----- nvinfo : EIATTR_MAXREG_COUNT
	.align		4
        /*004c*/ 	.byte	0x03, 0x1b
        /*004e*/ 	.short	0x00ff


	//----- nvinfo : EIATTR_MERCURY_ISA_VERSION
	.align		4
        /*0050*/ 	.byte	0x03, 0x5f
        /*0052*/ 	.short	0x0101


	//----- nvinfo : EIATTR_VRC_CTA_INIT_COUNT
	.align		4
        /*0054*/ 	.byte	0x02, 0x4a
	.zero		1
	.zero		1


	//----- nvinfo : EIATTR_EXIT_INSTR_OFFSETS
	.align		4
        /*0058*/ 	.byte	0x04, 0x1c
        /*005a*/ 	.short	(.L_17 - .L_16)


	//   ....[0]....
.L_16:
        /*005c*/ 	.word	0x00000070


	//   ....[1]....
        /*0060*/ 	.word	0x00000130


	//----- nvinfo : EIATTR_CBANK_PARAM_SIZE
	.align		4
.L_17:
        /*0064*/ 	.byte	0x03, 0x19
        /*0066*/ 	.short	0x0020


	//----- nvinfo : EIATTR_PARAM_CBANK
	.align		4
        /*0068*/ 	.byte	0x04, 0x0a
        /*006a*/ 	.short	(.L_19 - .L_18)
	.align		4
.L_18:
        /*006c*/ 	.word	index@(.nv.constant0._Z21cudaMultVectorsKerneliPfS_S_)
        /*0070*/ 	.short	0x0380
        /*0072*/ 	.short	0x0020


	//----- nvinfo : EIATTR_SW_WAR
	.align		4
.L_19:
        /*0074*/ 	.byte	0x04, 0x36
        /*0076*/ 	.short	(.L_21 - .L_20)
.L_20:
        /*0078*/ 	.word	0x00000008
.L_21:


//--------------------- .nv.callgraph             --------------------------
	.section	.nv.callgraph,"",@"SHT_CUDA_CALLGRAPH"
	.align	4
	.sectionentsize	8
	.align		4
        /*0000*/ 	.word	0x00000000
	.align		4
        /*0004*/ 	.word	0xffffffff
	.align		4
        /*0008*/ 	.word	0x00000000
	.align		4
        /*000c*/ 	.word	0xfffffffe
	.align		4
        /*0010*/ 	.word	0x00000000
	.align		4
        /*0014*/ 	.word	0xfffffffd
	.align		4
        /*0018*/ 	.word	0x00000000
	.align		4
        /*001c*/ 	.word	0xfffffffc


//--------------------- .text._Z21cudaMultVectorsKerneliPfS_S_ --------------------------
	.section	.text._Z21cudaMultVectorsKerneliPfS_S_,"ax",@progbits
	.align	128
        .global         _Z21cudaMultVectorsKerneliPfS_S_
        .type           _Z21cudaMultVectorsKerneliPfS_S_,@function
        .size           _Z21cudaMultVectorsKerneliPfS_S_,(.L_x_1 - _Z21cudaMultVectorsKerneliPfS_S_)
        .other          _Z21cudaMultVectorsKerneliPfS_S_,@"STO_CUDA_ENTRY STV_DEFAULT"
_Z21cudaMultVectorsKerneliPfS_S_:
.text._Z21cudaMultVectorsKerneliPfS_S_:
[----:B------:R-:W-:Y:S01]  /*0000*/  LDC R1, c[0x0][0x37c] ;  /* 0x0000df00ff017b82 */ /* 0x000fe20000000800 */
[----:B------:R-:W0:Y:S07]  /*0010*/  S2R R0, SR_TID.X ;  /* 0x0000000000007919 */ /* 0x000e2e0000002100 */
[----:B------:R-:W0:Y:S01]  /*0020*/  S2UR UR4, SR_CTAID.X ;  /* 0x00000000000479c3 */ /* 0x000e220000002500 */
[----:B------:R-:W1:Y:S07]  /*0030*/  LDCU UR5, c[0x0][0x380] ;  /* 0x00007000ff0577ac */ /* 0x000e6e0008000800 */
[----:B------:R-:W0:Y:S02]  /*0040*/  LDC R9, c[0x0][0x360] ;  /* 0x0000d800ff097b82 */ /* 0x000e240000000800 */
[----:B0-----:R-:W-:-:S05]  /*0050*/  IMAD R9, R9, UR4, R0 ;  /* 0x0000000409097c24 */ /* 0x001fca000f8e0200 */
[----:B-1----:R-:W-:-:S13]  /*0060*/  ISETP.GE.AND P0, PT, R9, UR5, PT ;  /* 0x0000000509007c0c */ /* 0x002fda000bf06270 */
[----:B------:R-:W-:Y:S05]  /*0070*/  @P0 EXIT ;  /* 0x000000000000094d */ /* 0x000fea0003800000 */
[----:B------:R-:W0:Y:S01]  /*0080*/  LDC.64 R2, c[0x0][0x388] ;  /* 0x0000e200ff027b82 */ /* 0x000e220000000a00 */
[----:B------:R-:W1:Y:S07]  /*0090*/  LDCU.64 UR4, c[0x0][0x358] ;  /* 0x00006b00ff0477ac */ /* 0x000e6e0008000a00 */
[----:B------:R-:W2:Y:S08]  /*00a0*/  LDC.64 R4, c[0x0][0x390] ;  /* 0x0000e400ff047b82 */ /* 0x000eb00000000a00 */
[----:B------:R-:W3:Y:S01]  /*00b0*/  LDC.64 R6, c[0x0][0x398] ;  /* 0x0000e600ff067b82 */ /* 0x000ee20000000a00 */
[----:B0-----:R-:W-:-:S06]  /*00c0*/  IMAD.WIDE R2, R9, 0x4, R2 ;  /* 0x0000000409027825 */ /* 0x001fcc00078e0202 */
[----:B-1----:R-:W4:Y:S01]  /*00d0*/  LDG.E R2, desc[UR4][R2.64] ;  /* 0x0000000402027981 */ /* 0x002f22000c1e1900 */
[----:B--2---:R-:W-:-:S06]  /*00e0*/  IMAD.WIDE R4, R9, 0x4, R4 ;  /* 0x0000000409047825 */ /* 0x004fcc00078e0204 */
[----:B------:R-:W4:Y:S01]  /*00f0*/  LDG.E R5, desc[UR4][R4.64] ;  /* 0x0000000404057981 */ /* 0x000f22000c1e1900 */
[----:B---3--:R-:W-:-:S04]  /*0100*/  IMAD.WIDE R6, R9, 0x4, R6 ;  /* 0x0000000409067825 */ /* 0x008fc800078e0206 */
[----:B----4-:R-:W-:-:S05]  /*0110*/  FMUL R9, R2, R5 ;  /* 0x0000000502097220 */ /* 0x010fca0000400000 */
[----:B------:R-:W-:Y:S01]  /*0120*/  STG.E desc[UR4][R6.64], R9 ;  /* 0x0000000906007986 */ /* 0x000fe2000c101904 */
[----:B------:R-:W-:Y:S05]  /*0130*/  EXIT ;  /* 0x000000000000794d */ /* 0x000fea0003800000 */
.L_x_0:
[----:B------:R-:W-:-:S00]  /*0140*/  BRA `(.L_x_0) ;  /* 0xfffffffc00fc7947 */ /* 0x000fc0000383ffff */
[----:B------:R-:W-:-:S00]  /*0150*/  NOP ;  /* 0x0000000000007918 */ /* 0x000fc00000000000 */
        /* <DEDUP_REMOVED lines=10> */
.L_x_1:


//--------------------- .nv.shared.reserved.0     --------------------------
	.section	.nv.shared.reserved.0,"aw",@nobits
	.weak		__nv_reservedSMEM_offset_0_alias
	.size		__nv_reservedSMEM_offset_0_alias, 0, 64
	.other		__nv_reservedSMEM_offset_0_alias,@"STO_CUDA_RESERVED_SHARED STV_DEFAULT"
__nv_reservedSMEM_offset_0_alias:
	.zero		0
	.zero		64


//--------------------- .nv.constant0._Z21cudaMultVectorsKerneliPfS_S_ --------------------------
	.section	.nv.constant0._Z21cudaMultVectorsKerneliPfS_S_,"a",@progbits
	.sectionflags	@""
	.align	4
.nv.constant0._Z21cudaMultVectorsKerneliPfS_S_:
	.zero		928


//--------------------- SYMBOLS --------------------------

	.type		.nv.reservedSmem.offset0,@object
	.size		.nv.reservedSmem.offset0,0x4
